//
// Generated by NVIDIA NVVM Compiler
//
// Compiler Build ID: CL-36424714
// Cuda compilation tools, release 13.0, V13.0.88
// Based on NVVM 20.0.0
//

.version 9.0
.target sm_100
.address_size 64

	// .globl	_Z11test_kernelv
.extern .func  (.param .b32 func_retval0) vprintf
(
	.param .b64 vprintf_param_0,
	.param .b64 vprintf_param_1
)
;
.global .align 1 .b8 $str[30] = {77, 97, 110, 103, 108, 101, 100, 32, 107, 101, 114, 110, 101, 108, 32, 102, 117, 110, 99, 116, 105, 111, 110, 32, 99, 97, 108, 108, 10};

.visible .entry _Z11test_kernelv()
{
	.reg .b32 	%r<3>;
	.reg .b64 	%rd<3>;

	mov.u64 	%rd1, $str;
	cvta.global.u64 	%rd2, %rd1;
	{ // callseq 0, 0
	.param .b64 param0;
	st.param.b64 	[param0], %rd2;
	.param .b64 param1;
	st.param.b64 	[param1], 0;
	.param .b32 retval0;
	call.uni (retval0), 
	vprintf, 
	(
	param0, 
	param1
	);
	ld.param.b32 	%r1, [retval0];
	} // callseq 0
	ret;

}


// ===== COMPILED SASS (sm_100) =====

	.target	sm_100

	.elftype	@"ET_EXEC"


//--------------------- .note.nv.tkinfo           --------------------------
	.section	.note.nv.tkinfo,"",@"SHT_NOTE"
	.sectionflags	@"SHF_NOTE_NV_TKINFO"
	.tkinfo
        /*0018*/ 	.word	0x00000002
        /*0030*/ 	.string	""
        /*0030*/ 	.string	"ptxas"
        /*0030*/ 	.string	"Cuda compilation tools, release 13.0, V13.0.88"
        /*0030*/ 	.string	"Build cuda_13.0.r13.0/compiler.36424714_0"
        /*0030*/ 	.string	"-arch sm_100 -m 64 "



//--------------------- .note.nv.cuinfo           --------------------------
	.section	.note.nv.cuinfo,"",@"SHT_NOTE"
	.sectionflags	@"SHF_NOTE_NV_CUINFO"
        /*0018*/ 	.short	0x0002
        /*001a*/ 	.short	0x0064
        /*001c*/ 	.short	0x0082
	.zero		2


//--------------------- .nv.info                  --------------------------
	.section	.nv.info,"",@"SHT_CUDA_INFO"
	.align	4


	//----- nvinfo : EIATTR_REGCOUNT
	.align		4
        /*0000*/ 	.byte	0x04, 0x2f
        /*0002*/ 	.short	(.L_2 - .L_1)
	.align		4
.L_1:
        /*0004*/ 	.word	index@(_Z11test_kernelv)
        /*0008*/ 	.word	0x00000018


	//----- nvinfo : EIATTR_FRAME_SIZE
	.align		4
.L_2:
        /*000c*/ 	.byte	0x04, 0x11
        /*000e*/ 	.short	(.L_4 - .L_3)
	.align		4
.L_3:
        /*0010*/ 	.word	index@(_Z11test_kernelv)
        /*0014*/ 	.word	0x00000000


	//----- nvinfo : EIATTR_MIN_STACK_SIZE
	.align		4
.L_4:
        /*0018*/ 	.byte	0x04, 0x12
        /*001a*/ 	.short	(.L_6 - .L_5)
	.align		4
.L_5:
        /*001c*/ 	.word	index@(_Z11test_kernelv)
        /*0020*/ 	.word	0x00000000
.L_6:


//--------------------- .nv.compat                --------------------------
	.section	.nv.compat,"",@"SHT_CUDA_COMPAT_INFO"
	.align	4
        /*0000*/ 	.byte	0x02, 0x09, 0x00, 0x00, 0x02, 0x02, 0x01, 0x00, 0x02, 0x05, 0x05, 0x00, 0x03, 0x07, 0x01, 0x01
        /*0010*/ 	.byte	0x02, 0x03, 0x00, 0x00, 0x02, 0x06, 0x01, 0x00, 0x04, 0x0b, 0x08, 0x00, 0x09, 0x00, 0x00, 0x00
        /*0020*/ 	.byte	0x00, 0x00, 0x00, 0x00


//--------------------- .nv.info._Z11test_kernelv --------------------------
	.section	.nv.info._Z11test_kernelv,"",@"SHT_CUDA_INFO"
	.sectionflags	@""
	.align	4


	//----- nvinfo : EIATTR_CUDA_API_VERSION
	.align		4
        /*0000*/ 	.byte	0x04, 0x37
        /*0002*/ 	.short	(.L_8 - .L_7)
.L_7:
        /*0004*/ 	.word	0x00000082


	//----- nvinfo : EIATTR_SPARSE_MMA_MASK
	.align		4
.L_8:
        /*0008*/ 	.byte	0x03, 0x50
        /*000a*/ 	.short	0x0000


	//----- nvinfo : EIATTR_MAXREG_COUNT
	.align		4
        /*000c*/ 	.byte	0x03, 0x1b
        /*000e*/ 	.short	0x00ff


	//----- nvinfo : EIATTR_EXTERNS
	.align		4
        /*0010*/ 	.byte	0x04, 0x0f
        /*0012*/ 	.short	(.L_10 - .L_9)


	//   ....[0]....
	.align		4
.L_9:
        /*0014*/ 	.word	index@(vprintf)


	//----- nvinfo : EIATTR_MERCURY_ISA_VERSION
	.align		4
.L_10:
        /*0018*/ 	.byte	0x03, 0x5f
        /*001a*/ 	.short	0x0101


	//----- nvinfo : EIATTR_VRC_CTA_INIT_COUNT
	.align		4
        /*001c*/ 	.byte	0x02, 0x4a
	.zero		1
	.zero		1


	//----- nvinfo : EIATTR_SYSCALL_OFFSETS
	.align		4
        /*0020*/ 	.byte	0x04, 0x46
        /*0022*/ 	.short	(.L_12 - .L_11)


	//   ....[0]....
.L_11:
        /*0024*/ 	.word	0x00000080


	//----- nvinfo : EIATTR_EXIT_INSTR_OFFSETS
	.align		4
.L_12:
        /*0028*/ 	.byte	0x04, 0x1c
        /*002a*/ 	.short	(.L_14 - .L_13)


	//   ....[0]....
.L_13:
        /*002c*/ 	.word	0x00000090


	//----- nvinfo : EIATTR_SW_WAR
	.align		4
.L_14:
        /*0030*/ 	.byte	0x04, 0x36
        /*0032*/ 	.short	(.L_16 - .L_15)
.L_15:
        /*0034*/ 	.word	0x00000008
.L_16:


//--------------------- .nv.callgraph             --------------------------
	.section	.nv.callgraph,"",@"SHT_CUDA_CALLGRAPH"
	.align	4
	.sectionentsize	8
	.align		4
        /*0000*/ 	.word	0x00000000
	.align		4
        /*0004*/ 	.word	0xffffffff
	.align		4
        /*0008*/ 	.word	index@(_Z11test_kernelv)
	.align		4
        /*000c*/ 	.word	index@(vprintf)
	.align		4
        /*0010*/ 	.word	0x00000000
	.align		4
        /*0014*/ 	.word	0xfffffffe
	.align		4
        /*0018*/ 	.word	0x00000000
	.align		4
        /*001c*/ 	.word	0xfffffffd
	.align		4
        /*0020*/ 	.word	0x00000000
	.align		4
        /*0024*/ 	.word	0xfffffffc


//--------------------- .nv.constant4             --------------------------
	.section	.nv.constant4,"a",@progbits
	.align	8
	.align		8
.nv.constant4:
        /*0000*/ 	.dword	vprintf
	.align		8
        /*0008*/ 	.dword	$str


//--------------------- .text._Z11test_kernelv    --------------------------
	.section	.text._Z11test_kernelv,"ax",@progbits
	.align	128
        .global         _Z11test_kernelv
        .type           _Z11test_kernelv,@function
        .size           _Z11test_kernelv,(.L_x_2 - _Z11test_kernelv)
        .other          _Z11test_kernelv,@"STO_CUDA_ENTRY STV_DEFAULT"
_Z11test_kernelv:
.text._Z11test_kernelv:
[----:B------:R-:W0:Y:S01]  /*0000*/  LDC R1, c[0x0][0x37c] ;  /* 0x0000df00ff017b82 */ /* 0x000e220000000800 */
[----:B------:R-:W-:Y:S01]  /*0010*/  MOV R0, 0x0 ;  /* 0x0000000000007802 */ /* 0x000fe20000000f00 */
[----:B------:R-:W1:Y:S01]  /*0020*/  LDCU.64 UR4, c[0x4][0x8] ;  /* 0x01000100ff0477ac */ /* 0x000e620008000a00 */
[----:B------:R-:W-:-:S05]  /*0030*/  CS2R R6, SRZ ;  /* 0x0000000000067805 */ /* 0x000fca000001ff00 */
[----:B------:R2:W3:Y:S01]  /*0040*/  LDC.64 R2, c[0x4][R0] ;  /* 0x0100000000027b82 */ /* 0x0004e20000000a00 */
[----:B-1----:R-:W-:Y:S02]  /*0050*/  IMAD.U32 R4, RZ, RZ, UR4 ;  /* 0x00000004ff047e24 */ /* 0x002fe4000f8e00ff */
[----:B--2---:R-:W-:-:S07]  /*0060*/  IMAD.U32 R5, RZ, RZ, UR5 ;  /* 0x00000005ff057e24 */ /* 0x004fce000f8e00ff */
[----:B------:R-:W-:-:S07]  /*0070*/  LEPC R20, `(.L_x_0) ;  /* 0x000000001014794e */ /* 0x000fce0000000000 */
[----:B0--3--:R-:W-:Y:S05]  /*0080*/  CALL.ABS.NOINC R2 ;  /* 0x0000000002007343 */ /* 0x009fea0003c00000 */
.L_x_0:
[----:B------:R-:W-:Y:S05]  /*0090*/  EXIT ;  /* 0x000000000000794d */ /* 0x000fea0003800000 */
.L_x_1:
[----:B------:R-:W-:-:S00]  /*00a0*/  BRA `(.L_x_1) ;  /* 0xfffffffc00fc7947 */ /* 0x000fc0000383ffff */
[----:B------:R-:W-:-:S00]  /*00b0*/  NOP ;  /* 0x0000000000007918 */ /* 0x000fc00000000000 */
        /* <DEDUP_REMOVED lines=12> */
.L_x_2:


//--------------------- .nv.global.init           --------------------------
	.section	.nv.global.init,"aw",@progbits
.nv.global.init:
	.type		$str,@object
	.size		$str,(.L_0 - $str)
$str:
        /*0000*/ 	.byte	0x4d, 0x61, 0x6e, 0x67, 0x6c, 0x65, 0x64, 0x20, 0x6b, 0x65, 0x72, 0x6e, 0x65, 0x6c, 0x20, 0x66
        /*0010*/ 	.byte	0x75, 0x6e, 0x63, 0x74, 0x69, 0x6f, 0x6e, 0x20, 0x63, 0x61, 0x6c, 0x6c, 0x0a, 0x00
.L_0:


//--------------------- .nv.shared.reserved.0     --------------------------
	.section	.nv.shared.reserved.0,"aw",@nobits
	.weak		__nv_reservedSMEM_offset_0_alias
	.size		__nv_reservedSMEM_offset_0_alias, 0, 64
	.other		__nv_reservedSMEM_offset_0_alias,@"STO_CUDA_RESERVED_SHARED STV_DEFAULT"
__nv_reservedSMEM_offset_0_alias:
	.zero		0
	.zero		64


//--------------------- .nv.constant0._Z11test_kernelv --------------------------
	.section	.nv.constant0._Z11test_kernelv,"a",@progbits
	.sectionflags	@""
	.align	4
.nv.constant0._Z11test_kernelv:
	.zero		896


//--------------------- SYMBOLS --------------------------

	.type		.nv.reservedSmem.offset0,@object
	.size		.nv.reservedSmem.offset0,0x4
	.type		vprintf,@function
